	.headerflags	@"EF_CUDA_TEXMODE_UNIFIED EF_CUDA_64BIT_ADDRESS EF_CUDA_ACCELERATORS EF_CUDA_SM90 EF_CUDA_VIRTUAL_SM(EF_CUDA_SM90)"
	.elftype	@"ET_EXEC"


//--------------------- .nv.info                  --------------------------
	.section	.nv.info,"",@"SHT_CUDA_INFO"
	.align	4


	//----- nvinfo : EIATTR_REGCOUNT
	.align		4
        /*0000*/ 	.byte	0x04, 0x2f
        /*0002*/ 	.short	(.L_1 - .L_0)
	.align		4
.L_0:
        /*0004*/ 	.word	index@(triton_poi_fused_max_pool2d_with_indices_7)
        /*0008*/ 	.word	0x00000050


	//----- nvinfo : EIATTR_MIN_STACK_SIZE
	.align		4
.L_1:
        /*000c*/ 	.byte	0x04, 0x12
        /*000e*/ 	.short	(.L_3 - .L_2)
	.align		4
.L_2:
        /*0010*/ 	.word	index@(triton_poi_fused_max_pool2d_with_indices_7)
        /*0014*/ 	.word	0x00000000


	//----- nvinfo : EIATTR_FRAME_SIZE
	.align		4
.L_3:
        /*0018*/ 	.byte	0x04, 0x11
        /*001a*/ 	.short	(.L_5 - .L_4)
	.align		4
.L_4:
        /*001c*/ 	.word	index@(triton_poi_fused_max_pool2d_with_indices_7)
        /*0020*/ 	.word	0x00000000


	//----- nvinfo : EIATTR_MIN_STACK_SIZE
	.align		4
.L_5:
        /*0024*/ 	.byte	0x04, 0x12
        /*0026*/ 	.short	(.L_7 - .L_6)
	.align		4
.L_6:
        /*0028*/ 	.word	index@(triton_poi_fused_max_pool2d_with_indices_7)
        /*002c*/ 	.word	0x00000000
.L_7:


//--------------------- .nv.info.triton_poi_fused_max_pool2d_with_indices_7 --------------------------
	.section	.nv.info.triton_poi_fused_max_pool2d_with_indices_7,"",@"SHT_CUDA_INFO"
	.sectionflags	@""
	.align	4


	//----- nvinfo : EIATTR_CUDA_API_VERSION
	.align		4
        /*0000*/ 	.byte	0x04, 0x37
        /*0002*/ 	.short	(.L_9 - .L_8)
.L_8:
        /*0004*/ 	.word	0x0000007c


	//----- nvinfo : EIATTR_KPARAM_INFO
	.align		4
.L_9:
        /*0008*/ 	.byte	0x04, 0x17
        /*000a*/ 	.short	(.L_11 - .L_10)
.L_10:
        /*000c*/ 	.word	0x00000000
        /*0010*/ 	.short	0x0003
        /*0012*/ 	.short	0x0018
        /*0014*/ 	.byte	0x00, 0xf0, 0x11, 0x00


	//----- nvinfo : EIATTR_KPARAM_INFO
	.align		4
.L_11:
        /*0018*/ 	.byte	0x04, 0x17
        /*001a*/ 	.short	(.L_13 - .L_12)
.L_12:
        /*001c*/ 	.word	0x00000000
        /*0020*/ 	.short	0x0002
        /*0022*/ 	.short	0x0010
        /*0024*/ 	.byte	0x00, 0xf4, 0x21, 0x00


	//----- nvinfo : EIATTR_KPARAM_INFO
	.align		4
.L_13:
        /*0028*/ 	.byte	0x04, 0x17
        /*002a*/ 	.short	(.L_15 - .L_14)
.L_14:
        /*002c*/ 	.word	0x00000000
        /*0030*/ 	.short	0x0001
        /*0032*/ 	.short	0x0008
        /*0034*/ 	.byte	0x00, 0xf4, 0x21, 0x00


	//----- nvinfo : EIATTR_KPARAM_INFO
	.align		4
.L_15:
        /*0038*/ 	.byte	0x04, 0x17
        /*003a*/ 	.short	(.L_17 - .L_16)
.L_16:
        /*003c*/ 	.word	0x00000000
        /*0040*/ 	.short	0x0000
        /*0042*/ 	.short	0x0000
        /*0044*/ 	.byte	0x00, 0xf4, 0x21, 0x00


	//----- nvinfo : EIATTR_SPARSE_MMA_MASK
	.align		4
.L_17:
        /*0048*/ 	.byte	0x03, 0x50
        /*004a*/ 	.short	0x0000


	//----- nvinfo : EIATTR_MAXREG_COUNT
	.align		4
        /*004c*/ 	.byte	0x03, 0x1b
        /*004e*/ 	.short	0x00ff


	//----- nvinfo : EIATTR_EXIT_INSTR_OFFSETS
	.align		4
        /*0050*/ 	.byte	0x04, 0x1c
        /*0052*/ 	.short	(.L_19 - .L_18)


	//   ....[0]....
.L_18:
        /*0054*/ 	.word	0x00002900


	//   ....[1]....
        /*0058*/ 	.word	0x00002920


	//----- nvinfo : EIATTR_REQNTID
	.align		4
.L_19:
        /*005c*/ 	.byte	0x04, 0x10
        /*005e*/ 	.short	(.L_21 - .L_20)
.L_20:
        /*0060*/ 	.word	0x00000080
        /*0064*/ 	.word	0x00000001
        /*0068*/ 	.word	0x00000001


	//----- nvinfo : EIATTR_CBANK_PARAM_SIZE
	.align		4
.L_21:
        /*006c*/ 	.byte	0x03, 0x19
        /*006e*/ 	.short	0x001c


	//----- nvinfo : EIATTR_PARAM_CBANK
	.align		4
        /*0070*/ 	.byte	0x04, 0x0a
        /*0072*/ 	.short	(.L_23 - .L_22)
	.align		4
.L_22:
        /*0074*/ 	.word	index@(.nv.constant0.triton_poi_fused_max_pool2d_with_indices_7)
        /*0078*/ 	.short	0x0210
        /*007a*/ 	.short	0x001c


	//----- nvinfo : EIATTR_SW_WAR
	.align		4
.L_23:
        /*007c*/ 	.byte	0x04, 0x36
        /*007e*/ 	.short	(.L_25 - .L_24)
.L_24:
        /*0080*/ 	.word	0x00000008
.L_25:


//--------------------- .nv.callgraph             --------------------------
	.section	.nv.callgraph,"",@"SHT_CUDA_CALLGRAPH"
	.align	4
	.sectionentsize	8
	.align		4
        /*0000*/ 	.word	0x00000000
	.align		4
        /*0004*/ 	.word	0xffffffff
	.align		4
        /*0008*/ 	.word	0x00000000
	.align		4
        /*000c*/ 	.word	0xfffffffe
	.align		4
        /*0010*/ 	.word	0x00000000
	.align		4
        /*0014*/ 	.word	0xfffffffd
	.align		4
        /*0018*/ 	.word	0x00000000
	.align		4
        /*001c*/ 	.word	0xfffffffc


//--------------------- .text.triton_poi_fused_max_pool2d_with_indices_7 --------------------------
	.section	.text.triton_poi_fused_max_pool2d_with_indices_7,"ax",@progbits
	.sectionflags	@"SHF_BARRIERS=1"
	.align	128
        .global         triton_poi_fused_max_pool2d_with_indices_7
        .type           triton_poi_fused_max_pool2d_with_indices_7,@function
        .size           triton_poi_fused_max_pool2d_with_indices_7,(.L_x_1 - triton_poi_fused_max_pool2d_with_indices_7)
        .other          triton_poi_fused_max_pool2d_with_indices_7,@"STO_CUDA_ENTRY STV_DEFAULT"
triton_poi_fused_max_pool2d_with_indices_7:
.text.triton_poi_fused_max_pool2d_with_indices_7:
[----:B------:R-:W0:Y:S02]  /*0000*/  LDC R1, c[0x0][0x28] ;  /* 0x00000a00ff017b82 */ /* 0x000e240000000800 */
[----:B------:R-:W1:Y:S01]  /*0010*/  S2R R0, SR_TID.X ;  /* 0x0000000000007919 */ /* 0x000e620000002100 */
[----:B------:R-:W2:Y:S01]  /*0020*/  LDC.64 R68, c[0x0][0x210] ;  /* 0x00008400ff447b82 */ /* 0x000ea20000000a00 */
[----:B------:R-:W-:Y:S02]  /*0030*/  CS2R R32, SRZ ;  /* 0x0000000000207805 */ /* 0x000fe4000001ff00 */
[----:B------:R-:W-:Y:S01]  /*0040*/  CS2R R34, SRZ ;  /* 0x0000000000227805 */ /* 0x000fe2000001ff00 */
[----:B------:R-:W3:Y:S01]  /*0050*/  S2R R77, SR_CTAID.X ;  /* 0x00000000004d7919 */ /* 0x000ee20000002500 */
[----:B------:R-:W-:Y:S02]  /*0060*/  CS2R R20, SRZ ;  /* 0x0000000000147805 */ /* 0x000fe4000001ff00 */
[----:B------:R-:W-:Y:S01]  /*0070*/  CS2R R22, SRZ ;  /* 0x0000000000167805 */ /* 0x000fe2000001ff00 */
[----:B------:R-:W-:Y:S01]  /*0080*/  ULDC.64 UR6, c[0x0][0x208] ;  /* 0x0000820000067ab9 */ /* 0x000fe20000000a00 */
[----:B-1----:R-:W-:-:S02]  /*0090*/  IMAD.SHL.U32 R26, R0, 0x8, RZ ;  /* 0x00000008001a7824 */ /* 0x002fc400078e00ff */
[----:B---3--:R-:W-:-:S03]  /*00a0*/  IMAD.SHL.U32 R77, R77, 0x400, RZ ;  /* 0x000004004d4d7824 */ /* 0x008fc600078e00ff */
[----:B------:R-:W-:-:S04]  /*00b0*/  LOP3.LUT R26, R26, 0x3f8, RZ, 0xc0, !PT ;  /* 0x000003f81a1a7812 */ /* 0x000fc800078ec0ff */
[----:B------:R-:W-:-:S04]  /*00c0*/  LOP3.LUT R0, R77, R26, RZ, 0xfc, !PT ;  /* 0x0000001a4d007212 */ /* 0x000fc800078efcff */
[C---:B------:R-:W-:Y:S01]  /*00d0*/  ISETP.GE.AND P0, PT, R0.reuse, 0x168600, PT ;  /* 0x001686000000780c */ /* 0x040fe20003f06270 */
[----:B------:R-:W-:-:S04]  /*00e0*/  IMAD.HI R28, R0, 0x2aaaaaab, RZ ;  /* 0x2aaaaaab001c7827 */ /* 0x000fc800078e02ff */
[----:B------:R-:W-:Y:S01]  /*00f0*/  IMAD.HI R2, R0, 0x2c0b02c1, RZ ;  /* 0x2c0b02c100027827 */ /* 0x000fe200078e02ff */
[----:B------:R-:W-:-:S03]  /*0100*/  SHF.R.U32.HI R29, RZ, 0x1f, R28 ;  /* 0x0000001fff1d7819 */ /* 0x000fc6000001161c */
[----:B------:R-:W-:Y:S01]  /*0110*/  IMAD.HI R6, R0, 0x2d76b885, RZ ;  /* 0x2d76b88500067827 */ /* 0x000fe200078e02ff */
[----:B------:R-:W-:Y:S02]  /*0120*/  LEA.HI.SX32 R29, R28, R29, 0x1c ;  /* 0x0000001d1c1d7211 */ /* 0x000fe400078fe2ff */
[----:B------:R-:W-:Y:S01]  /*0130*/  SHF.R.U32.HI R3, RZ, 0x1f, R2 ;  /* 0x0000001fff037819 */ /* 0x000fe20000011602 */
[----:B------:R-:W-:Y:S01]  /*0140*/  IMAD.MOV.U32 R28, RZ, RZ, RZ ;  /* 0x000000ffff1c7224 */ /* 0x000fe200078e00ff */
[----:B------:R-:W-:Y:S02]  /*0150*/  SHF.R.U32.HI R7, RZ, 0x1f, R6 ;  /* 0x0000001fff077819 */ /* 0x000fe40000011606 */
[----:B------:R-:W-:Y:S01]  /*0160*/  LEA.HI.SX32 R3, R2, R3, 0x16 ;  /* 0x0000000302037211 */ /* 0x000fe200078fb2ff */
[----:B------:R-:W-:Y:S01]  /*0170*/  IMAD.HI R4, R29, -0x7bdef7bd, R28 ;  /* 0x842108431d047827 */ /* 0x000fe200078e021c */
[----:B------:R-:W-:-:S03]  /*0180*/  LEA.HI.SX32 R6, R6, R7, 0x10 ;  /* 0x0000000706067211 */ /* 0x000fc600078f82ff */
[----:B------:R-:W-:Y:S01]  /*0190*/  IMAD.MOV.U32 R2, RZ, RZ, RZ ;  /* 0x000000ffff027224 */ /* 0x000fe200078e00ff */
[----:B------:R-:W-:Y:S01]  /*01a0*/  SHF.R.U32.HI R5, RZ, 0x1f, R4 ;  /* 0x0000001fff057819 */ /* 0x000fe20000011604 */
[----:B------:R-:W-:Y:S02]  /*01b0*/  IMAD R6, R6, 0x16e360, RZ ;  /* 0x0016e36006067824 */ /* 0x000fe400078e02ff */
[----:B------:R-:W-:Y:S01]  /*01c0*/  IMAD.HI R2, R3, -0x7bdef7bd, R2 ;  /* 0x8421084303027827 */ /* 0x000fe200078e0202 */
[----:B------:R-:W-:-:S03]  /*01d0*/  LEA.HI.SX32 R5, R4, R5, 0x1b ;  /* 0x0000000504057211 */ /* 0x000fc600078fdaff */
[----:B------:R-:W-:Y:S01]  /*01e0*/  IMAD R28, R29, -0x60, R0 ;  /* 0xffffffa01d1c7824 */ /* 0x000fe200078e0200 */
[----:B------:R-:W-:Y:S01]  /*01f0*/  SHF.R.U32.HI R7, RZ, 0x1f, R2 ;  /* 0x0000001fff077819 */ /* 0x000fe20000011602 */
[----:B------:R-:W-:-:S03]  /*0200*/  IMAD R5, R5, -0x3e, R29 ;  /* 0xffffffc205057824 */ /* 0x000fc600078e021d */
[----:B------:R-:W-:Y:S01]  /*0210*/  LEA.HI R7, R2, R7, RZ, 0x1b ;  /* 0x0000000702077211 */ /* 0x000fe200078fd8ff */
[----:B------:R-:W-:-:S04]  /*0220*/  IMAD R15, R5, 0xc0, R6 ;  /* 0x000000c0050f7824 */ /* 0x000fc800078e0206 */
[----:B------:R-:W-:Y:S02]  /*0230*/  VIADD R27, R15, 0x60 ;  /* 0x000000600f1b7836 */ /* 0x000fe40000000000 */
[----:B------:R-:W-:Y:S02]  /*0240*/  IMAD R5, R7, -0x3e, R3 ;  /* 0xffffffc207057824 */ /* 0x000fe400078e0203 */
[C---:B------:R-:W-:Y:S02]  /*0250*/  IMAD.IADD R2, R28.reuse, 0x1, R15 ;  /* 0x000000011c027824 */ /* 0x040fe400078e020f */
[----:B------:R-:W-:Y:S02]  /*0260*/  IMAD.IADD R4, R28, 0x1, R27 ;  /* 0x000000011c047824 */ /* 0x000fe400078e021b */
[C---:B------:R-:W-:Y:S02]  /*0270*/  IMAD R2, R5.reuse, 0x5dc0, R2 ;  /* 0x00005dc005027824 */ /* 0x040fe400078e0202 */
[----:B------:R-:W-:-:S02]  /*0280*/  IMAD R4, R5, 0x5dc0, R4 ;  /* 0x00005dc005047824 */ /* 0x000fc400078e0204 */
[----:B--2---:R-:W-:-:S04]  /*0290*/  IMAD.WIDE R2, R2, 0x4, R68 ;  /* 0x0000000402027825 */ /* 0x004fc800078e0244 */
[----:B------:R-:W-:Y:S01]  /*02a0*/  IMAD.WIDE R6, R4, 0x4, R68 ;  /* 0x0000000404067825 */ /* 0x000fe200078e0244 */
[----:B------:R-:W2:Y:S04]  /*02b0*/  @!P0 LDG.E.128 R32, desc[UR6][R2.64] ;  /* 0x0000000602208981 */ /* 0x000ea8000c1e1d00 */
[----:B------:R-:W2:Y:S01]  /*02c0*/  @!P0 LDG.E.128 R20, desc[UR6][R6.64] ;  /* 0x0000000606148981 */ /* 0x000ea2000c1e1d00 */
[----:B------:R-:W-:Y:S01]  /*02d0*/  VIADD R42, R15, 0xc0 ;  /* 0x000000c00f2a7836 */ /* 0x000fe20000000000 */
[----:B------:R-:W-:Y:S02]  /*02e0*/  CS2R R16, SRZ ;  /* 0x0000000000107805 */ /* 0x000fe4000001ff00 */
[----:B------:R-:W-:Y:S01]  /*02f0*/  CS2R R18, SRZ ;  /* 0x0000000000127805 */ /* 0x000fe2000001ff00 */
[----:B------:R-:W-:-:S04]  /*0300*/  IMAD.IADD R4, R28, 0x1, R42 ;  /* 0x000000011c047824 */ /* 0x000fc800078e022a */
[----:B------:R-:W-:-:S04]  /*0310*/  IMAD R4, R5, 0x5dc0, R4 ;  /* 0x00005dc005047824 */ /* 0x000fc800078e0204 */
[----:B------:R-:W-:-:S05]  /*0320*/  IMAD.WIDE R8, R4, 0x4, R68 ;  /* 0x0000000404087825 */ /* 0x000fca00078e0244 */
[----:B------:R-:W3:Y:S01]  /*0330*/  @!P0 LDG.E.128 R16, desc[UR6][R8.64] ;  /* 0x0000000608108981 */ /* 0x000ee2000c1e1d00 */
[----:B------:R-:W-:-:S04]  /*0340*/  VIADD R44, R15, 0x2ee0 ;  /* 0x00002ee00f2c7836 */ /* 0x000fc80000000000 */
[----:B------:R-:W-:-:S04]  /*0350*/  IMAD.IADD R4, R28, 0x1, R44 ;  /* 0x000000011c047824 */ /* 0x000fc800078e022c */
[----:B------:R-:W-:-:S04]  /*0360*/  IMAD R4, R5, 0x5dc0, R4 ;  /* 0x00005dc005047824 */ /* 0x000fc800078e0204 */
[----:B------:R-:W-:Y:S01]  /*0370*/  IMAD.WIDE R24, R4, 0x4, R68 ;  /* 0x0000000404187825 */ /* 0x000fe200078e0244 */
[----:B--2---:R-:W-:Y:S02]  /*0380*/  FSETP.GT.AND P2, PT, R20, R32, PT ;  /* 0x000000201400720b */ /* 0x004fe40003f44000 */
[----:B------:R-:W-:Y:S02]  /*0390*/  FSETP.GT.AND P4, PT, R22, R34, PT ;  /* 0x000000221600720b */ /* 0x000fe40003f84000 */
[----:B------:R-:W-:Y:S02]  /*03a0*/  FSETP.GT.AND P5, PT, R21, R33, PT ;  /* 0x000000211500720b */ /* 0x000fe40003fa4000 */
[----:B------:R-:W-:Y:S02]  /*03b0*/  FSETP.NAN.AND P1, PT, R20, R20, PT ;  /* 0x000000141400720b */ /* 0x000fe40003f28000 */
[----:B------:R-:W-:Y:S02]  /*03c0*/  FSETP.GT.AND P3, PT, R23, R35, PT ;  /* 0x000000231700720b */ /* 0x000fe40003f64000 */
[----:B------:R-:W-:-:S02]  /*03d0*/  P2R R3, PR, RZ, 0x4 ;  /* 0x00000004ff037803 */ /* 0x000fc40000000000 */
[----:B------:R-:W-:Y:S02]  /*03e0*/  P2R R66, PR, RZ, 0x8 ;  /* 0x00000008ff427803 */ /* 0x000fe40000000000 */
[----:B------:R-:W-:Y:S02]  /*03f0*/  @!P2 SEL R20, R20, R32, P1 ;  /* 0x000000201414a207 */ /* 0x000fe40000800000 */
[C---:B------:R-:W-:Y:S02]  /*0400*/  FSETP.NAN.AND P1, PT, R22.reuse, R22, PT ;  /* 0x000000161600720b */ /* 0x040fe40003f28000 */
[C---:B------:R-:W-:Y:S02]  /*0410*/  FSETP.NAN.AND P2, PT, R21.reuse, R21, PT ;  /* 0x000000151500720b */ /* 0x040fe40003f48000 */
[----:B------:R-:W-:Y:S02]  /*0420*/  @!P4 SEL R22, R22, R34, P1 ;  /* 0x000000221616c207 */ /* 0x000fe40000800000 */
[----:B------:R-:W-:-:S02]  /*0430*/  @!P5 SEL R21, R21, R33, P2 ;  /* 0x000000211515d207 */ /* 0x000fc40001000000 */
[----:B---3--:R-:W-:Y:S02]  /*0440*/  FSETP.NAN.AND P1, PT, R19, R19, PT ;  /* 0x000000131300720b */ /* 0x008fe40003f28000 */
[----:B------:R-:W-:Y:S01]  /*0450*/  FSETP.NAN.AND P2, PT, R23, R23, PT ;  /* 0x000000171700720b */ /* 0x000fe20003f48000 */
[----:B------:R-:W-:Y:S01]  /*0460*/  VIADD R51, R15, 0x2f40 ;  /* 0x00002f400f337836 */ /* 0x000fe20000000000 */
[----:B------:R-:W-:Y:S02]  /*0470*/  LOP3.LUT R26, R77, 0x4, R26, 0xfe, !PT ;  /* 0x000000044d1a7812 */ /* 0x000fe400078efe1a */
[----:B------:R-:W-:Y:S02]  /*0480*/  @!P3 SEL R23, R23, R35, P2 ;  /* 0x000000231717b207 */ /* 0x000fe40001000000 */
[----:B------:R-:W-:Y:S02]  /*0490*/  FSETP.GEU.AND P2, PT, R22, R18, PT ;  /* 0x000000121600720b */ /* 0x000fe40003f4e000 */
[----:B------:R-:W-:-:S02]  /*04a0*/  FSETP.GEU.AND P3, PT, R23, R19, PT ;  /* 0x000000131700720b */ /* 0x000fc40003f6e000 */
[----:B------:R-:W-:Y:S02]  /*04b0*/  P2R R8, PR, RZ, 0x4 ;  /* 0x00000004ff087803 */ /* 0x000fe40000000000 */
[----:B------:R-:W-:Y:S02]  /*04c0*/  @!P1 SEL R19, R19, R23, !P3 ;  /* 0x0000001713139207 */ /* 0x000fe40005800000 */
[----:B------:R-:W-:Y:S01]  /*04d0*/  FSETP.NAN.AND P1, PT, R18, R18, PT ;  /* 0x000000121200720b */ /* 0x000fe20003f28000 */
[----:B------:R-:W-:Y:S01]  /*04e0*/  IMAD.IADD R4, R28, 0x1, R51 ;  /* 0x000000011c047824 */ /* 0x000fe200078e0233 */
[----:B------:R-:W-:Y:S01]  /*04f0*/  P2R R12, PR, RZ, 0x8 ;  /* 0x00000008ff0c7803 */ /* 0x000fe20000000000 */
[C---:B------:R-:W-:Y:S01]  /*0500*/  VIADD R52, R15.reuse, 0x2fa0 ;  /* 0x00002fa00f347836 */ /* 0x040fe20000000000 */
[----:B------:R-:W-:Y:S01]  /*0510*/  P2R R2, PR, RZ, 0x10 ;  /* 0x00000010ff027803 */ /* 0x000fe20000000000 */
[----:B------:R-:W-:Y:S01]  /*0520*/  VIADD R41, R15, 0x5dc0 ;  /* 0x00005dc00f297836 */ /* 0x000fe20000000000 */
[----:B------:R-:W-:-:S07]  /*0530*/  P2R R11, PR, RZ, 0x20 ;  /* 0x00000020ff0b7803 */ /* 0x000fce0000000000 */
[----:B------:R-:W-:Y:S02]  /*0540*/  @!P1 SEL R18, R18, R22, !P2 ;  /* 0x0000001612129207 */ /* 0x000fe40005000000 */
[----:B------:R-:W-:Y:S02]  /*0550*/  CS2R R22, SRZ ;  /* 0x0000000000167805 */ /* 0x000fe4000001ff00 */
[-C--:B------:R-:W-:Y:S02]  /*0560*/  FSETP.NAN.AND P1, PT, R17, R17.reuse, PT ;  /* 0x000000111100720b */ /* 0x080fe40003f28000 */
[----:B------:R-:W-:-:S04]  /*0570*/  FSETP.GEU.AND P2, PT, R21, R17, PT ;  /* 0x000000111500720b */ /* 0x000fc80003f4e000 */
[----:B------:R-:W-:-:S07]  /*0580*/  P2R R6, PR, RZ, 0x4 ;  /* 0x00000004ff067803 */ /* 0x000fce0000000000 */
[----:B------:R-:W-:Y:S02]  /*0590*/  @!P1 SEL R17, R17, R21, !P2 ;  /* 0x0000001511119207 */ /* 0x000fe40005000000 */
[-C--:B------:R-:W-:Y:S02]  /*05a0*/  FSETP.NAN.AND P1, PT, R16, R16.reuse, PT ;  /* 0x000000101000720b */ /* 0x080fe40003f28000 */
[----:B------:R-:W-:-:S04]  /*05b0*/  FSETP.GEU.AND P2, PT, R20, R16, PT ;  /* 0x000000101400720b */ /* 0x000fc80003f4e000 */
[----:B------:R-:W-:-:S07]  /*05c0*/  P2R R7, PR, RZ, 0x4 ;  /* 0x00000004ff077803 */ /* 0x000fce0000000000 */
[----:B------:R-:W-:Y:S02]  /*05d0*/  @!P1 SEL R16, R16, R20, !P2 ;  /* 0x0000001410109207 */ /* 0x000fe40005000000 */
[----:B------:R-:W-:-:S06]  /*05e0*/  CS2R R20, SRZ ;  /* 0x0000000000147805 */ /* 0x000fcc000001ff00 */
[----:B------:R1:W2:Y:S01]  /*05f0*/  @!P0 LDG.E.128 R20, desc[UR6][R24.64] ;  /* 0x0000000618148981 */ /* 0x0002a2000c1e1d00 */
[----:B------:R-:W-:-:S04]  /*0600*/  IMAD R4, R5, 0x5dc0, R4 ;  /* 0x00005dc005047824 */ /* 0x000fc800078e0204 */
[----:B-1----:R-:W-:Y:S01]  /*0610*/  IMAD.WIDE R24, R4, 0x4, R68 ;  /* 0x0000000404187825 */ /* 0x002fe200078e0244 */
[-C--:B--2---:R-:W-:Y:S02]  /*0620*/  FSETP.NAN.AND P1, PT, R20, R20.reuse, PT ;  /* 0x000000141400720b */ /* 0x084fe40003f28000 */
[----:B------:R-:W-:-:S04]  /*0630*/  FSETP.GEU.AND P2, PT, R16, R20, PT ;  /* 0x000000141000720b */ /* 0x000fc80003f4e000 */
[----:B------:R-:W-:-:S07]  /*0640*/  P2R R10, PR, RZ, 0x4 ;  /* 0x00000004ff0a7803 */ /* 0x000fce0000000000 */
[----:B------:R-:W-:Y:S02]  /*0650*/  @!P1 SEL R20, R20, R16, !P2 ;  /* 0x0000001014149207 */ /* 0x000fe40005000000 */
[-C--:B------:R-:W-:Y:S02]  /*0660*/  FSETP.NAN.AND P1, PT, R21, R21.reuse, PT ;  /* 0x000000151500720b */ /* 0x080fe40003f28000 */
[----:B------:R-:W-:-:S04]  /*0670*/  FSETP.GEU.AND P2, PT, R17, R21, PT ;  /* 0x000000151100720b */ /* 0x000fc80003f4e000 */
        /* <DEDUP_REMOVED lines=13> */
[----:B------:R-:W-:-:S04]  /*0750*/  IMAD.IADD R14, R28, 0x1, R52 ;  /* 0x000000011c0e7824 */ /* 0x000fc800078e0234 */
        /* <DEDUP_REMOVED lines=42> */
[----:B------:R-:W2:Y:S01]  /*0a00*/  @!P0 LDG.E.128 R16, desc[UR6][R24.64] ;  /* 0x0000000618108981 */ /* 0x000ea2000c1e1d00 */
[----:B------:R-:W-:Y:S01]  /*0a10*/  VIADD R40, R15, 0x5e20 ;  /* 0x00005e200f287836 */ /* 0x000fe20000000000 */
[-C--:B--2---:R-:W-:Y:S02]  /*0a20*/  FSETP.NAN.AND P1, PT, R19, R19.reuse, PT ;  /* 0x000000131300720b */ /* 0x084fe40003f28000 */
[----:B------:R-:W-:-:S04]  /*0a30*/  FSETP.GEU.AND P2, PT, R23, R19, PT ;  /* 0x000000131700720b */ /* 0x000fc80003f4e000 */
[----:B------:R-:W-:-:S07]  /*0a40*/  P2R R56, PR, RZ, 0x4 ;  /* 0x00000004ff387803 */ /* 0x000fce0000000000 */
[----:B------:R-:W-:Y:S02]  /*0a50*/  @!P1 SEL R19, R19, R23, !P2 ;  /* 0x0000001713139207 */ /* 0x000fe40005000000 */
[-C--:B------:R-:W-:Y:S02]  /*0a60*/  FSETP.NAN.AND P1, PT, R18, R18.reuse, PT ;  /* 0x000000121200720b */ /* 0x080fe40003f28000 */
[----:B------:R-:W-:-:S04]  /*0a70*/  FSETP.GEU.AND P2, PT, R22, R18, PT ;  /* 0x000000121600720b */ /* 0x000fc80003f4e000 */
[----:B------:R-:W-:-:S07]  /*0a80*/  P2R R13, PR, RZ, 0x4 ;  /* 0x00000004ff0d7803 */ /* 0x000fce0000000000 */
[----:B------:R-:W-:Y:S01]  /*0a90*/  @!P1 SEL R18, R18, R22, !P2 ;  /* 0x0000001612129207 */ /* 0x000fe20005000000 */
[----:B------:R-:W-:Y:S01]  /*0aa0*/  IMAD.IADD R22, R28, 0x1, R40 ;  /* 0x000000011c167824 */ /* 0x000fe200078e0228 */
[-C--:B------:R-:W-:Y:S02]  /*0ab0*/  FSETP.NAN.AND P1, PT, R17, R17.reuse, PT ;  /* 0x000000111100720b */ /* 0x080fe40003f28000 */
[----:B------:R-:W-:Y:S01]  /*0ac0*/  FSETP.GEU.AND P2, PT, R21, R17, PT ;  /* 0x000000111500720b */ /* 0x000fe20003f4e000 */
[----:B------:R-:W-:Y:S01]  /*0ad0*/  IMAD R24, R5, 0x5dc0, R22 ;  /* 0x00005dc005187824 */ /* 0x000fe200078e0216 */
[----:B------:R-:W-:Y:S02]  /*0ae0*/  CS2R R22, SRZ ;  /* 0x0000000000167805 */ /* 0x000fe4000001ff00 */
[----:B------:R-:W-:Y:S01]  /*0af0*/  P2R R14, PR, RZ, 0x4 ;  /* 0x00000004ff0e7803 */ /* 0x000fe20000000000 */
[----:B------:R-:W-:-:S06]  /*0b00*/  IMAD.WIDE R24, R24, 0x4, R68 ;  /* 0x0000000418187825 */ /* 0x000fcc00078e0244 */
[----:B------:R-:W-:Y:S02]  /*0b10*/  @!P1 SEL R17, R17, R21, !P2 ;  /* 0x0000001511119207 */ /* 0x000fe40005000000 */
[-C--:B------:R-:W-:Y:S02]  /*0b20*/  FSETP.NAN.AND P1, PT, R16, R16.reuse, PT ;  /* 0x000000101000720b */ /* 0x080fe40003f28000 */
[----:B------:R-:W-:-:S04]  /*0b30*/  FSETP.GEU.AND P2, PT, R20, R16, PT ;  /* 0x000000101400720b */ /* 0x000fc80003f4e000 */
[----:B------:R-:W-:-:S07]  /*0b40*/  P2R R29, PR, RZ, 0x4 ;  /* 0x00000004ff1d7803 */ /* 0x000fce0000000000 */
[----:B------:R-:W-:Y:S02]  /*0b50*/  @!P1 SEL R16, R16, R20, !P2 ;  /* 0x0000001410109207 */ /* 0x000fe40005000000 */
[----:B------:R-:W-:-:S06]  /*0b60*/  CS2R R20, SRZ ;  /* 0x0000000000147805 */ /* 0x000fcc000001ff00 */
[----:B------:R1:W2:Y:S02]  /*0b70*/  @!P0 LDG.E.128 R20, desc[UR6][R24.64] ;  /* 0x0000000618148981 */ /* 0x0002a4000c1e1d00 */
[----:B-1----:R-:W-:Y:S02]  /*0b80*/  CS2R R24, SRZ ;  /* 0x0000000000187805 */ /* 0x002fe4000001ff00 */
[-C--:B--2---:R-:W-:Y:S02]  /*0b90*/  FSETP.NAN.AND P1, PT, R20, R20.reuse, PT ;  /* 0x000000141400720b */ /* 0x084fe40003f28000 */
[----:B------:R-:W-:-:S04]  /*0ba0*/  FSETP.GEU.AND P2, PT, R16, R20, PT ;  /* 0x000000141000720b */ /* 0x000fc80003f4e000 */
[----:B------:R-:W-:-:S07]  /*0bb0*/  P2R R30, PR, RZ, 0x4 ;  /* 0x00000004ff1e7803 */ /* 0x000fce0000000000 */
[----:B------:R-:W-:Y:S01]  /*0bc0*/  @!P1 SEL R20, R20, R16, !P2 ;  /* 0x0000001014149207 */ /* 0x000fe20005000000 */
[----:B------:R-:W-:Y:S01]  /*0bd0*/  IMAD.HI R16, R26, 0x2aaaaaab, RZ ;  /* 0x2aaaaaab1a107827 */ /* 0x000fe200078e02ff */
[-C--:B------:R-:W-:Y:S02]  /*0be0*/  FSETP.NAN.AND P1, PT, R21, R21.reuse, PT ;  /* 0x000000151500720b */ /* 0x080fe40003f28000 */
[----:B------:R-:W-:-:S04]  /*0bf0*/  FSETP.GEU.AND P2, PT, R17, R21, PT ;  /* 0x000000151100720b */ /* 0x000fc80003f4e000 */
[----:B------:R-:W-:-:S07]  /*0c00*/  P2R R31, PR, RZ, 0x4 ;  /* 0x00000004ff1f7803 */ /* 0x000fce0000000000 */
[----:B------:R-:W-:Y:S02]  /*0c10*/  @!P1 SEL R21, R21, R17, !P2 ;  /* 0x0000001115159207 */ /* 0x000fe40005000000 */
[-C--:B------:R-:W-:Y:S02]  /*0c20*/  FSETP.NAN.AND P1, PT, R22, R22.reuse, PT ;  /* 0x000000161600720b */ /* 0x080fe40003f28000 */
[----:B------:R-:W-:Y:S02]  /*0c30*/  SHF.R.U32.HI R17, RZ, 0x1f, R16 ;  /* 0x0000001fff117819 */ /* 0x000fe40000011610 */
[----:B------:R-:W-:Y:S02]  /*0c40*/  FSETP.GEU.AND P2, PT, R18, R22, PT ;  /* 0x000000161200720b */ /* 0x000fe40003f4e000 */
[----:B------:R-:W-:Y:S02]  /*0c50*/  LEA.HI R17, R16, R17, RZ, 0x1c ;  /* 0x0000001110117211 */ /* 0x000fe400078fe0ff */
[----:B------:R-:W-:-:S03]  /*0c60*/  P2R R32, PR, RZ, 0x4 ;  /* 0x00000004ff207803 */ /* 0x000fc60000000000 */
[----:B------:R-:W-:Y:S01]  /*0c70*/  IMAD R34, R17, -0x60, R26 ;  /* 0xffffffa011227824 */ /* 0x000fe200078e021a */
[----:B------:R-:W-:Y:S02]  /*0c80*/  CS2R R16, SRZ ;  /* 0x0000000000107805 */ /* 0x000fe4000001ff00 */
[----:B------:R-:W-:Y:S02]  /*0c90*/  @!P1 SEL R22, R22, R18, !P2 ;  /* 0x0000001216169207 */ /* 0x000fe40005000000 */
[-C--:B------:R-:W-:Y:S01]  /*0ca0*/  FSETP.NAN.AND P1, PT, R23, R23.reuse, PT ;  /* 0x000000171700720b */ /* 0x080fe20003f28000 */
[C---:B------:R-:W-:Y:S01]  /*0cb0*/  IMAD.IADD R26, R34.reuse, 0x1, R15 ;  /* 0x00000001221a7824 */ /* 0x040fe200078e020f */
[----:B------:R-:W-:Y:S01]  /*0cc0*/  FSETP.GEU.AND P2, PT, R19, R23, PT ;  /* 0x000000171300720b */ /* 0x000fe20003f4e000 */
[----:B------:R-:W-:Y:S02]  /*0cd0*/  IMAD.IADD R38, R34, 0x1, R27 ;  /* 0x0000000122267824 */ /* 0x000fe400078e021b */
[C---:B------:R-:W-:Y:S01]  /*0ce0*/  IMAD R36, R5.reuse, 0x5dc0, R26 ;  /* 0x00005dc005247824 */ /* 0x040fe200078e021a */
[----:B------:R-:W-:Y:S01]  /*0cf0*/  CS2R R26, SRZ ;  /* 0x00000000001a7805 */ /* 0x000fe2000001ff00 */
[----:B------:R-:W-:Y:S01]  /*0d00*/  IMAD R38, R5, 0x5dc0, R38 ;  /* 0x00005dc005267824 */ /* 0x000fe200078e0226 */
[----:B------:R-:W-:Y:S01]  /*0d10*/  P2R R33, PR, RZ, 0x4 ;  /* 0x00000004ff217803 */ /* 0x000fe20000000000 */
[----:B------:R-:W-:-:S04]  /*0d20*/  IMAD.WIDE R36, R36, 0x4, R68 ;  /* 0x0000000424247825 */ /* 0x000fc800078e0244 */
[----:B------:R-:W-:Y:S02]  /*0d30*/  @!P1 SEL R23, R23, R19, !P2 ;  /* 0x0000001317179207 */ /* 0x000fe40005000000 */
[----:B------:R-:W-:Y:S01]  /*0d40*/  CS2R R18, SRZ ;  /* 0x0000000000127805 */ /* 0x000fe2000001ff00 */
[----:B------:R-:W-:-:S05]  /*0d50*/  IMAD.WIDE R38, R38, 0x4, R68 ;  /* 0x0000000426267825 */ /* 0x000fca00078e0244 */
[----:B------:R-:W2:Y:S04]  /*0d60*/  @!P0 LDG.E.128 R16, desc[UR6][R36.64] ;  /* 0x0000000624108981 */ /* 0x000ea8000c1e1d00 */
[----:B------:R-:W2:Y:S01]  /*0d70*/  @!P0 LDG.E.128 R24, desc[UR6][R38.64] ;  /* 0x0000000626188981 */ /* 0x000ea2000c1e1d00 */
[----:B------:R-:W-:-:S04]  /*0d80*/  IMAD.IADD R42, R34, 0x1, R42 ;  /* 0x00000001222a7824 */ /* 0x000fc800078e022a */
[----:B------:R-:W-:-:S04]  /*0d90*/  IMAD R42, R5, 0x5dc0, R42 ;  /* 0x00005dc0052a7824 */ /* 0x000fc800078e022a */
[----:B------:R-:W-:Y:S01]  /*0da0*/  IMAD.WIDE R42, R42, 0x4, R68 ;  /* 0x000000042a2a7825 */ /* 0x000fe200078e0244 */
[C---:B--2---:R-:W-:Y:S02]  /*0db0*/  FSETP.GT.AND P2, PT, R24.reuse, R16, PT ;  /* 0x000000101800720b */ /* 0x044fe40003f44000 */
[----:B------:R-:W-:Y:S02]  /*0dc0*/  FSETP.NAN.AND P1, PT, R24, R24, PT ;  /* 0x000000181800720b */ /* 0x000fe40003f28000 */
[----:B------:R-:W-:-:S09]  /*0dd0*/  P2R R35, PR, RZ, 0x4 ;  /* 0x00000004ff237803 */ /* 0x000fd20000000000 */
[----:B------:R-:W-:Y:S02]  /*0de0*/  @!P2 SEL R24, R24, R16, P1 ;  /* 0x000000101818a207 */ /* 0x000fe40000800000 */
[C---:B------:R-:W-:Y:S02]  /*0df0*/  FSETP.GT.AND P2, PT, R25.reuse, R17, PT ;  /* 0x000000111900720b */ /* 0x040fe40003f44000 */
[----:B------:R-:W-:Y:S02]  /*0e00*/  FSETP.NAN.AND P1, PT, R25, R25, PT ;  /* 0x000000191900720b */ /* 0x000fe40003f28000 */
[----:B------:R-:W-:-:S09]  /*0e10*/  P2R R36, PR, RZ, 0x4 ;  /* 0x00000004ff247803 */ /* 0x000fd20000000000 */
[----:B------:R-:W-:Y:S02]  /*0e20*/  @!P2 SEL R25, R25, R17, P1 ;  /* 0x000000111919a207 */ /* 0x000fe40000800000 */
[----:B------:R-:W-:Y:S02]  /*0e30*/  CS2R R16, SRZ ;  /* 0x0000000000107805 */ /* 0x000fe4000001ff00 */
[C---:B------:R-:W-:Y:S02]  /*0e40*/  FSETP.GT.AND P2, PT, R26.reuse, R18, PT ;  /* 0x000000121a00720b */ /* 0x040fe40003f44000 */
[----:B------:R-:W-:Y:S02]  /*0e50*/  FSETP.NAN.AND P1, PT, R26, R26, PT ;  /* 0x0000001a1a00720b */ /* 0x000fe40003f28000 */
[----:B------:R-:W-:-:S09]  /*0e60*/  P2R R37, PR, RZ, 0x4 ;  /* 0x00000004ff257803 */ /* 0x000fd20000000000 */
[----:B------:R-:W-:Y:S02]  /*0e70*/  @!P2 SEL R26, R26, R18, P1 ;  /* 0x000000121a1aa207 */ /* 0x000fe40000800000 */
[C---:B------:R-:W-:Y:S02]  /*0e80*/  FSETP.GT.AND P2, PT, R27.reuse, R19, PT ;  /* 0x000000131b00720b */ /* 0x040fe40003f44000 */
[----:B------:R-:W-:Y:S02]  /*0e90*/  FSETP.NAN.AND P1, PT, R27, R27, PT ;  /* 0x0000001b1b00720b */ /* 0x000fe40003f28000 */
[----:B------:R-:W-:-:S09]  /*0ea0*/  P2R R38, PR, RZ, 0x4 ;  /* 0x00000004ff267803 */ /* 0x000fd20000000000 */
[----:B------:R-:W-:Y:S02]  /*0eb0*/  @!P2 SEL R27, R27, R19, P1 ;  /* 0x000000131b1ba207 */ /* 0x000fe40000800000 */
[----:B------:R-:W-:-:S06]  /*0ec0*/  CS2R R18, SRZ ;  /* 0x0000000000127805 */ /* 0x000fcc000001ff00 */
[----:B------:R-:W2:Y:S01]  /*0ed0*/  @!P0 LDG.E.128 R16, desc[UR6][R42.64] ;  /* 0x000000062a108981 */ /* 0x000ea2000c1e1d00 */
[----:B------:R-:W-:-:S04]  /*0ee0*/  IMAD.IADD R44, R34, 0x1, R44 ;  /* 0x00000001222c7824 */ /* 0x000fc800078e022c */
[----:B------:R-:W-:-:S04]  /*0ef0*/  IMAD R44, R5, 0x5dc0, R44 ;  /* 0x00005dc0052c7824 */ /* 0x000fc800078e022c */
[----:B------:R-:W-:Y:S01]  /*0f00*/  IMAD.WIDE R44, R44, 0x4, R68 ;  /* 0x000000042c2c7825 */ /* 0x000fe200078e0244 */
        /* <DEDUP_REMOVED lines=18> */
[----:B------:R-:W2:Y:S02]  /*1030*/  @!P0 LDG.E.128 R24, desc[UR6][R44.64] ;  /* 0x000000062c188981 */ /* 0x000ea4000c1e1d00 */
        /* <DEDUP_REMOVED lines=12> */
[----:B------:R-:W-:Y:S01]  /*1100*/  @!P1 SEL R26, R26, R18, !P2 ;  /* 0x000000121a1a9207 */ /* 0x000fe20005000000 */
[----:B------:R-:W-:Y:S01]  /*1110*/  IMAD.IADD R18, R34, 0x1, R51 ;  /* 0x0000000122127824 */ /* 0x000fe200078e0233 */
[-C--:B------:R-:W-:Y:S02]  /*1120*/  FSETP.NAN.AND P1, PT, R27, R27.reuse, PT ;  /* 0x0000001b1b00720b */ /* 0x080fe40003f28000 */
[----:B------:R-:W-:Y:S01]  /*1130*/  FSETP.GEU.AND P2, PT, R19, R27, PT ;  /* 0x0000001b1300720b */ /* 0x000fe20003f4e000 */
[----:B------:R-:W-:-:S03]  /*1140*/  IMAD R44, R5, 0x5dc0, R18 ;  /* 0x00005dc0052c7824 */ /* 0x000fc600078e0212 */
[----:B------:R-:W-:Y:S01]  /*1150*/  P2R R50, PR, RZ, 0x4 ;  /* 0x00000004ff327803 */ /* 0x000fe20000000000 */
[----:B------:R-:W-:-:S06]  /*1160*/  IMAD.WIDE R44, R44, 0x4, R68 ;  /* 0x000000042c2c7825 */ /* 0x000fcc00078e0244 */
[----:B------:R-:W-:Y:S02]  /*1170*/  @!P1 SEL R27, R27, R19, !P2 ;  /* 0x000000131b1b9207 */ /* 0x000fe40005000000 */
[----:B------:R-:W-:-:S06]  /*1180*/  CS2R R18, SRZ ;  /* 0x0000000000127805 */ /* 0x000fcc000001ff00 */
[----:B------:R1:W2:Y:S01]  /*1190*/  @!P0 LDG.E.128 R16, desc[UR6][R44.64] ;  /* 0x000000062c108981 */ /* 0x0002a2000c1e1d00 */
[----:B------:R-:W-:-:S04]  /*11a0*/  IMAD.IADD R52, R34, 0x1, R52 ;  /* 0x0000000122347824 */ /* 0x000fc800078e0234 */
[----:B-1----:R-:W-:-:S04]  /*11b0*/  IMAD R44, R5, 0x5dc0, R52 ;  /* 0x00005dc0052c7824 */ /* 0x002fc800078e0234 */
        /* <DEDUP_REMOVED lines=64> */
[----:B------:R-:W-:-:S04]  /*15c0*/  VIADD R74, R15, 0x5e80 ;  /* 0x00005e800f4a7836 */ /* 0x000fc80000000000 */
[----:B------:R-:W-:-:S04]  /*15d0*/  IMAD.IADD R28, R28, 0x1, R74 ;  /* 0x000000011c1c7824 */ /* 0x000fc800078e024a */
[----:B------:R-:W-:Y:S01]  /*15e0*/  IMAD R28, R5, 0x5dc0, R28 ;  /* 0x00005dc0051c7824 */ /* 0x000fe200078e021c */
[----:B-1----:R-:W1:Y:S03]  /*15f0*/  LDC.64 R40, c[0x0][0x210] ;  /* 0x00008400ff287b82 */ /* 0x002e660000000a00 */
[----:B-1----:R-:W-:Y:S01]  /*1600*/  IMAD.WIDE R40, R28, 0x4, R40 ;  /* 0x000000041c287825 */ /* 0x002fe200078e0228 */
[-C--:B--2---:R-:W-:Y:S02]  /*1610*/  FSETP.NAN.AND P1, PT, R24, R24.reuse, PT ;  /* 0x000000181800720b */ /* 0x084fe40003f28000 */
[----:B------:R-:W-:Y:S02]  /*1620*/  FSETP.NAN.AND P3, PT, R25, R25, PT ;  /* 0x000000191900720b */ /* 0x000fe40003f68000 */
[----:B------:R-:W-:Y:S02]  /*1630*/  FSETP.GEU.AND P2, PT, R16, R24, PT ;  /* 0x000000181000720b */ /* 0x000fe40003f4e000 */
[----:B------:R-:W-:Y:S01]  /*1640*/  FSETP.GEU.AND P4, PT, R18, R26, PT ;  /* 0x0000001a1200720b */ /* 0x000fe20003f8e000 */
[----:B------:R-:W-:Y:S01]  /*1650*/  IMAD.IADD R34, R34, 0x1, R74 ;  /* 0x0000000122227824 */ /* 0x000fe200078e024a */
[----:B------:R-:W-:-:S02]  /*1660*/  P2R R67, PR, RZ, 0x4 ;  /* 0x00000004ff437803 */ /* 0x000fc40000000000 */
[----:B------:R-:W-:-:S03]  /*1670*/  P2R R69, PR, RZ, 0x10 ;  /* 0x00000010ff457803 */ /* 0x000fc60000000000 */
[----:B------:R-:W-:Y:S02]  /*1680*/  @!P1 SEL R24, R24, R16, !P2 ;  /* 0x0000001018189207 */ /* 0x000fe40005000000 */
[----:B------:R-:W-:-:S04]  /*1690*/  FSETP.GEU.AND P1, PT, R17, R25, PT ;  /* 0x000000191100720b */ /* 0x000fc80003f2e000 */
[----:B------:R-:W-:Y:S02]  /*16a0*/  @!P3 SEL R25, R25, R17, !P1 ;  /* 0x000000111919b207 */ /* 0x000fe40004800000 */
[----:B------:R-:W-:Y:S02]  /*16b0*/  CS2R R16, SRZ ;  /* 0x0000000000107805 */ /* 0x000fe4000001ff00 */
[----:B------:R-:W-:Y:S02]  /*16c0*/  FSETP.NAN.AND P3, PT, R26, R26, PT ;  /* 0x0000001a1a00720b */ /* 0x000fe40003f68000 */
[----:B------:R-:W-:Y:S02]  /*16d0*/  P2R R68, PR, RZ, 0x2 ;  /* 0x00000002ff447803 */ /* 0x000fe40000000000 */
[----:B------:R-:W-:-:S04]  /*16e0*/  FSETP.GEU.AND P1, PT, R19, R27, PT ;  /* 0x0000001b1300720b */ /* 0x000fc80003f2e000 */
[----:B------:R-:W-:-:S05]  /*16f0*/  P2R R70, PR, RZ, 0x2 ;  /* 0x00000002ff467803 */ /* 0x000fca0000000000 */
[----:B------:R-:W-:Y:S02]  /*1700*/  @!P3 SEL R26, R26, R18, !P4 ;  /* 0x000000121a1ab207 */ /* 0x000fe40006000000 */
[----:B------:R-:W-:-:S13]  /*1710*/  FSETP.NAN.AND P3, PT, R27, R27, PT ;  /* 0x0000001b1b00720b */ /* 0x000fda0003f68000 */
[----:B------:R-:W-:Y:S02]  /*1720*/  @!P3 SEL R27, R27, R19, !P1 ;  /* 0x000000131b1bb207 */ /* 0x000fe40004800000 */
[----:B------:R-:W-:-:S06]  /*1730*/  CS2R R18, SRZ ;  /* 0x0000000000127805 */ /* 0x000fcc000001ff00 */
[----:B------:R-:W2:Y:S01]  /*1740*/  @!P0 LDG.E.128 R16, desc[UR6][R40.64] ;  /* 0x0000000628108981 */ /* 0x000ea2000c1e1d00 */
[----:B------:R-:W-:Y:S02]  /*1750*/  ISETP.NE.AND P2, PT, R4, RZ, PT ;  /* 0x000000ff0400720c */ /* 0x000fe40003f45270 */
        /* <DEDUP_REMOVED lines=16> */
[----:B------:R-:W-:-:S04]  /*1860*/  ISETP.NE.AND P1, PT, R50, RZ, PT ;  /* 0x000000ff3200720c */ /* 0x000fc80003f25270 */
[----:B------:R-:W-:Y:S02]  /*1870*/  P2R R23, PR, RZ, 0x2 ;  /* 0x00000002ff177803 */ /* 0x000fe40000000000 */
        /* <DEDUP_REMOVED lines=14> */
[----:B------:R-:W-:Y:S02]  /*1960*/  ISETP.NE.AND P1, PT, R6, RZ, PT ;  /* 0x000000ff0600720c */ /* 0x000fe40003f25270 */
[----:B------:R-:W1:Y:S02]  /*1970*/  LDC.64 R6, c[0x0][0x210] ;  /* 0x00008400ff067b82 */ /* 0x000e640000000a00 */
        /* <DEDUP_REMOVED lines=17> */
[----:B------:R-:W-:Y:S01]  /*1a90*/  ISETP.NE.AND P1, PT, R2, RZ, PT ;  /* 0x000000ff0200720c */ /* 0x000fe20003f25270 */
[----:B------:R-:W-:Y:S01]  /*1aa0*/  IMAD R2, R5, 0x5dc0, R34 ;  /* 0x00005dc005027824 */ /* 0x000fe200078e0222 */
[----:B------:R-:W-:Y:S02]  /*1ab0*/  CS2R R4, SRZ ;  /* 0x0000000000047805 */ /* 0x000fe4000001ff00 */
[----:B------:R-:W-:Y:S01]  /*1ac0*/  P2R R50, PR, RZ, 0x2 ;  /* 0x00000002ff327803 */ /* 0x000fe20000000000 */
[----:B-1----:R-:W-:Y:S01]  /*1ad0*/  IMAD.WIDE R2, R2, 0x4, R6 ;  /* 0x0000000402027825 */ /* 0x002fe200078e0206 */
[----:B------:R-:W-:Y:S02]  /*1ae0*/  CS2R R6, SRZ ;  /* 0x0000000000067805 */ /* 0x000fe4000001ff00 */
[----:B------:R-:W-:-:S04]  /*1af0*/  ISETP.NE.AND P1, PT, R66, RZ, PT ;  /* 0x000000ff4200720c */ /* 0x000fc80003f25270 */
[----:B------:R-:W-:Y:S01]  /*1b00*/  P2R R66, PR, RZ, 0x2 ;  /* 0x00000002ff427803 */ /* 0x000fe20000000000 */
[----:B------:R-:W2:Y:S01]  /*1b10*/  @!P0 LDG.E.128 R4, desc[UR6][R2.64] ;  /* 0x0000000602048981 */ /* 0x000ea2000c1e1d00 */
[----:B------:R-:W-:Y:S01]  /*1b20*/  P2R R34, PR, RZ, 0x1 ;  /* 0x00000001ff227803 */ /* 0x000fe20000000000 */
[----:B------:R-:W1:Y:S01]  /*1b30*/  S2UR UR5, SR_CgaCtaId ;  /* 0x00000000000579c3 */ /* 0x000e620000008800 */
[----:B------:R-:W-:Y:S01]  /*1b40*/  ISETP.NE.AND P0, PT, R49, RZ, PT ;  /* 0x000000ff3100720c */ /* 0x000fe20003f05270 */
[----:B------:R-:W3:Y:S01]  /*1b50*/  S2R R74, SR_TID.X ;  /* 0x00000000004a7919 */ /* 0x000ee20000002100 */
[----:B------:R-:W-:Y:S02]  /*1b60*/  UMOV UR4, 0x400 ;  /* 0x0000040000047882 */ /* 0x000fe40000000000 */
[----:B-1----:R-:W-:Y:S01]  /*1b70*/  UPRMT UR4, UR5, 0x654, UR4 ;  /* 0x0000065405047896 */ /* 0x002fe20008000004 */
[----:B--2---:R-:W-:Y:S02]  /*1b80*/  FSETP.NAN.AND P4, PT, R7, R7, PT ;  /* 0x000000070700720b */ /* 0x004fe40003f88000 */
[----:B------:R-:W-:-:S02]  /*1b90*/  FSETP.NAN.AND P5, PT, R6, R6, PT ;  /* 0x000000060600720b */ /* 0x000fc40003fa8000 */
[----:B------:R-:W-:Y:S02]  /*1ba0*/  FSETP.GEU.AND P3, PT, R27, R7, PT ;  /* 0x000000071b00720b */ /* 0x000fe40003f6e000 */
[----:B------:R-:W-:Y:S02]  /*1bb0*/  FSETP.NAN.AND P6, PT, R5, R5, PT ;  /* 0x000000050500720b */ /* 0x000fe40003fc8000 */
[----:B------:R-:W-:-:S05]  /*1bc0*/  FSETP.NAN.AND P1, PT, R4, R4, PT ;  /* 0x000000040400720b */ /* 0x000fca0003f28000 */
[----:B------:R-:W-:Y:S02]  /*1bd0*/  @!P4 SEL R7, R7, R27, !P3 ;  /* 0x0000001b0707c207 */ /* 0x000fe40005800000 */
[----:B------:R-:W-:Y:S02]  /*1be0*/  FSETP.GEU.AND P4, PT, R26, R6, PT ;  /* 0x000000061a00720b */ /* 0x000fe40003f8e000 */
[----:B------:R-:W-:Y:S02]  /*1bf0*/  P2R R27, PR, RZ, 0x8 ;  /* 0x00000008ff1b7803 */ /* 0x000fe40000000000 */
[----:B------:R-:W-:Y:S02]  /*1c00*/  @!P5 SEL R6, R6, R26, !P4 ;  /* 0x0000001a0606d207 */ /* 0x000fe40006000000 */
[----:B------:R-:W-:Y:S02]  /*1c10*/  FSETP.GEU.AND P5, PT, R25, R5, PT ;  /* 0x000000051900720b */ /* 0x000fe40003fae000 */
[----:B------:R-:W-:-:S02]  /*1c20*/  ISETP.NE.AND P3, PT, R48, RZ, PT ;  /* 0x000000ff3000720c */ /* 0x000fc40003f65270 */
[----:B------:R-:W-:Y:S02]  /*1c30*/  @!P6 SEL R5, R5, R25, !P5 ;  /* 0x000000190505e207 */ /* 0x000fe40006800000 */
[----:B------:R-:W-:Y:S02]  /*1c40*/  FSETP.GEU.AND P6, PT, R24, R4, PT ;  /* 0x000000041800720b */ /* 0x000fe40003fce000 */
[----:B------:R-:W-:Y:S02]  /*1c50*/  P2R R26, PR, RZ, 0x10 ;  /* 0x00000010ff1a7803 */ /* 0x000fe40000000000 */
[----:B------:R-:W-:Y:S02]  /*1c60*/  @!P1 SEL R4, R4, R24, !P6 ;  /* 0x0000001804049207 */ /* 0x000fe40007000000 */
[----:B------:R-:W-:Y:S02]  /*1c70*/  ISETP.NE.AND P1, PT, R66, RZ, PT ;  /* 0x000000ff4200720c */ /* 0x000fe40003f25270 */
[----:B------:R-:W-:-:S02]  /*1c80*/  P2R R24, PR, RZ, 0x40 ;  /* 0x00000040ff187803 */ /* 0x000fc40000000000 */
[----:B------:R-:W-:Y:S02]  /*1c90*/  SEL R2, RZ, 0x1, !P1 ;  /* 0x00000001ff027807 */ /* 0x000fe40004800000 */
[----:B------:R-:W-:Y:S02]  /*1ca0*/  ISETP.NE.AND P1, PT, R50, RZ, PT ;  /* 0x000000ff3200720c */ /* 0x000fe40003f25270 */
[----:B------:R-:W-:Y:S02]  /*1cb0*/  ISETP.NE.AND P6, PT, R76, RZ, PT ;  /* 0x000000ff4c00720c */ /* 0x000fe40003fc5270 */
[----:B------:R-:W-:Y:S02]  /*1cc0*/  SEL R3, RZ, 0x1, !P1 ;  /* 0x00000001ff037807 */ /* 0x000fe40004800000 */
[----:B------:R-:W-:Y:S02]  /*1cd0*/  ISETP.NE.AND P1, PT, R11, RZ, PT ;  /* 0x000000ff0b00720c */ /* 0x000fe40003f25270 */
[----:B------:R-:W-:-:S02]  /*1ce0*/  ISETP.NE.AND P4, PT, R47, RZ, PT ;  /* 0x000000ff2f00720c */ /* 0x000fc40003f85270 */
[----:B------:R-:W-:Y:S02]  /*1cf0*/  SEL R11, RZ, 0x1, !P1 ;  /* 0x00000001ff0b7807 */ /* 0x000fe40004800000 */
[----:B------:R-:W-:Y:S02]  /*1d00*/  ISETP.NE.AND P1, PT, R46, RZ, PT ;  /* 0x000000ff2e00720c */ /* 0x000fe40003f25270 */
[----:B------:R-:W-:Y:S02]  /*1d10*/  P2R R25, PR, RZ, 0x20 ;  /* 0x00000020ff197803 */ /* 0x000fe40000000000 */
[----:B------:R-:W-:Y:S02]  /*1d20*/  SEL R46, RZ, 0x1, !P1 ;  /* 0x00000001ff2e7807 */ /* 0x000fe40004800000 */
[----:B------:R-:W-:Y:S02]  /*1d30*/  ISETP.NE.AND P1, PT, R38, RZ, PT ;  /* 0x000000ff2600720c */ /* 0x000fe40003f25270 */
[----:B------:R-:W-:-:S02]  /*1d40*/  ISETP.NE.AND P5, PT, R75, RZ, PT ;  /* 0x000000ff4b00720c */ /* 0x000fc40003fa5270 */
[----:B------:R-:W-:Y:S02]  /*1d50*/  SEL R38, RZ, 0x1, !P1 ;  /* 0x00000001ff267807 */ /* 0x000fe40004800000 */
[----:B------:R-:W-:-:S04]  /*1d60*/  ISETP.NE.AND P1, PT, R37, RZ, PT ;  /* 0x000000ff2500720c */ /* 0x000fc80003f25270 */
[----:B------:R-:W-:Y:S02]  /*1d70*/  SEL R37, RZ, 0x1, !P1 ;  /* 0x00000001ff257807 */ /* 0x000fe40004800000 */
[----:B------:R-:W-:-:S04]  /*1d80*/  ISETP.NE.AND P1, PT, R36, RZ, PT ;  /* 0x000000ff2400720c */ /* 0x000fc80003f25270 */
[----:B------:R-:W-:Y:S02]  /*1d90*/  SEL R36, RZ, 0x1, !P1 ;  /* 0x00000001ff247807 */ /* 0x000fe40004800000 */
[----:B------:R-:W-:-:S04]  /*1da0*/  ISETP.NE.AND P1, PT, R35, RZ, PT ;  /* 0x000000ff2300720c */ /* 0x000fc80003f25270 */
[----:B------:R-:W-:Y:S02]  /*1db0*/  SEL R35, RZ, 0x1, !P1 ;  /* 0x00000001ff237807 */ /* 0x000fe40004800000 */
[----:B------:R-:W-:-:S04]  /*1dc0*/  ISETP.NE.AND P1, PT, R12, RZ, PT ;  /* 0x000000ff0c00720c */ /* 0x000fc80003f25270 */
[----:B------:R-:W-:Y:S02]  /*1dd0*/  SEL R2, R2, 0x2, P1 ;  /* 0x0000000202027807 */ /* 0x000fe40000800000 */
[----:B------:R-:W-:Y:S02]  /*1de0*/  ISETP.NE.AND P1, PT, R8, RZ, PT ;  /* 0x000000ff0800720c */ /* 0x000fe40003f25270 */
[----:B------:R-:W-:Y:S02]  /*1df0*/  SEL R2, R2, 0x3, P5 ;  /* 0x0000000302027807 */ /* 0x000fe40002800000 */
[----:B------:R-:W-:Y:S02]  /*1e00*/  SEL R12, R3, 0x2, P1 ;  /* 0x00000002030c7807 */ /* 0x000fe40000800000 */
[----:B------:R-:W-:Y:S02]  /*1e10*/  ISETP.NE.AND P1, PT, R43, RZ, PT ;  /* 0x000000ff2b00720c */ /* 0x000fe40003f25270 */
[----:B------:R-:W-:-:S02]  /*1e20*/  SEL R12, R12, 0x3, P6 ;  /* 0x000000030c0c7807 */ /* 0x000fc40003000000 */
[----:B------:R-:W-:Y:S02]  /*1e30*/  SEL R11, R11, 0x2, P1 ;  /* 0x000000020b0b7807 */ /* 0x000fe40000800000 */
[----:B------:R-:W-:Y:S02]  /*1e40*/  ISETP.NE.AND P1, PT, R42, RZ, PT ;  /* 0x000000ff2a00720c */ /* 0x000fe40003f25270 */
[----:B------:R-:W-:Y:S02]  /*1e50*/  ISETP.NE.AND P6, PT, R31, RZ, PT ;  /* 0x000000ff1f00720c */ /* 0x000fe40003fc5270 */
[----:B------:R-:W-:Y:S02]  /*1e60*/  SEL R3, R46, 0x2, P1 ;  /* 0x000000022e037807 */ /* 0x000fe40000800000 */
[----:B------:R-:W-:Y:S02]  /*1e70*/  ISETP.NE.AND P1, PT, R39, RZ, PT ;  /* 0x000000ff2700720c */ /* 0x000fe40003f25270 */
[----:B------:R-:W-:-:S02]  /*1e80*/  ISETP.NE.AND P5, PT, R73, RZ, PT ;  /* 0x000000ff4900720c */ /* 0x000fc40003fa5270 */
        /* <DEDUP_REMOVED lines=8> */
[----:B------:R-:W-:Y:S02]  /*1f10*/  P2R R28, PR, RZ, 0x40 ;  /* 0x00000040ff1c7803 */ /* 0x000fe40000000000 */
[----:B------:R-:W-:Y:S02]  /*1f20*/  ISETP.NE.AND P6, PT, R30, RZ, PT ;  /* 0x000000ff1e00720c */ /* 0x000fe40003fc5270 */
[----:B------:R-:W-:Y:S02]  /*1f30*/  SEL R8, R35, 0x2, P1 ;  /* 0x0000000223087807 */ /* 0x000fe40000800000 */
[----:B------:R-:W-:-:S02]  /*1f40*/  P2R R30, PR, RZ, 0x40 ;  /* 0x00000040ff1e7803 */ /* 0x000fc40000000000 */
[----:B------:R-:W-:Y:S02]  /*1f50*/  ISETP.NE.AND P6, PT, R65, RZ, PT ;  /* 0x000000ff4100720c */ /* 0x000fe40003fc5270 */
[----:B------:R-:W-:Y:S02]  /*1f60*/  ISETP.NE.AND P1, PT, R10, RZ, PT ;  /* 0x000000ff0a00720c */ /* 0x000fe40003f25270 */
[----:B------:R-:W-:Y:S02]  /*1f70*/  P2R R31, PR, RZ, 0x40 ;  /* 0x00000040ff1f7803 */ /* 0x000fe40000000000 */
[----:B------:R-:W-:Y:S02]  /*1f80*/  ISETP.NE.AND P6, PT, R64, RZ, PT ;  /* 0x000000ff4000720c */ /* 0x000fe40003fc5270 */
[----:B------:R-:W-:Y:S02]  /*1f90*/  SEL R3, R3, 0x3, P1 ;  /* 0x0000000303037807 */ /* 0x000fe40000800000 */
[----:B------:R-:W-:-:S02]  /*1fa0*/  P2R R35, PR, RZ, 0x40 ;  /* 0x00000040ff237803 */ /* 0x000fc40000000000 */
[----:B------:R-:W-:Y:S02]  /*1fb0*/  ISETP.NE.AND P6, PT, R45, RZ, PT ;  /* 0x000000ff2d00720c */ /* 0x000fe40003fc5270 */
[----:B------:R-:W-:Y:S02]  /*1fc0*/  ISETP.NE.AND P1, PT, R9, RZ, PT ;  /* 0x000000ff0900720c */ /* 0x000fe40003f25270 */
[----:B------:R-:W-:Y:S02]  /*1fd0*/  SEL R10, R36, 0x3, P3 ;  /* 0x00000003240a7807 */ /* 0x000fe40001800000 */
[----:B------:R-:W-:Y:S02]  /*1fe0*/  P2R R36, PR, RZ, 0x40 ;  /* 0x00000040ff247803 */ /* 0x000fe40000000000 */
[----:B------:R-:W-:Y:S02]  /*1ff0*/  ISETP.NE.AND P6, PT, R44, RZ, PT ;  /* 0x000000ff2c00720c */ /* 0x000fe40003fc5270 */
[----:B------:R-:W-:-:S02]  /*2000*/  SEL R9, R11, 0x3, P1 ;  /* 0x000000030b097807 */ /* 0x000fc40000800000 */
[----:B------:R-:W-:Y:S02]  /*2010*/  SEL R11, R37, 0x3, P0 ;  /* 0x00000003250b7807 */ /* 0x000fe40000000000 */
[----:B------:R-:W-:Y:S02]  /*2020*/  P2R R37, PR, RZ, 0x40 ;  /* 0x00000040ff257803 */ /* 0x000fe40000000000 */
[----:B------:R-:W-:Y:S02]  /*2030*/  ISETP.NE.AND P6, PT, R29, RZ, PT ;  /* 0x000000ff1d00720c */ /* 0x000fe40003fc5270 */
[----:B------:R-:W-:Y:S02]  /*2040*/  ISETP.NE.AND P1, PT, R23, RZ, PT ;  /* 0x000000ff1700720c */ /* 0x000fe40003f25270 */
[----:B------:R-:W-:Y:S02]  /*2050*/  P2R R29, PR, RZ, 0x40 ;  /* 0x00000040ff1d7803 */ /* 0x000fe40000000000 */
[----:B------:R-:W-:-:S02]  /*2060*/  ISETP.NE.AND P6, PT, R14, RZ, PT ;  /* 0x000000ff0e00720c */ /* 0x000fc40003fc5270 */
[----:B------:R-:W-:Y:S02]  /*2070*/  SEL R23, R38, 0x3, P1 ;  /* 0x0000000326177807 */ /* 0x000fe40000800000 */
[----:B------:R-:W-:Y:S02]  /*2080*/  P2R R14, PR, RZ, 0x40 ;  /* 0x00000040ff0e7803 */ /* 0x000fe40000000000 */
[----:B------:R-:W-:Y:S02]  /*2090*/  ISETP.NE.AND P6, PT, R13, RZ, PT ;  /* 0x000000ff0d00720c */ /* 0x000fe40003fc5270 */
[----:B------:R-:W-:Y:S02]  /*20a0*/  SEL R8, R8, 0x3, P4 ;  /* 0x0000000308087807 */ /* 0x000fe40002000000 */
[----:B------:R-:W-:Y:S02]  /*20b0*/  P2R R13, PR, RZ, 0x40 ;  /* 0x00000040ff0d7803 */ /* 0x000fe40000000000 */
[----:B------:R-:W-:-:S02]  /*20c0*/  ISETP.NE.AND P6, PT, R56, RZ, PT ;  /* 0x000000ff3800720c */ /* 0x000fc40003fc5270 */
[----:B------:R-:W-:Y:S02]  /*20d0*/  ISETP.NE.AND P3, PT, R71, RZ, PT ;  /* 0x000000ff4700720c */ /* 0x000fe40003f65270 */
        /* <DEDUP_REMOVED lines=20> */
[----:B------:R-:W-:Y:S02]  /*2220*/  ISETP.NE.AND P5, PT, R69, RZ, PT ;  /* 0x000000ff4500720c */ /* 0x000fe40003fa5270 */
        /* <DEDUP_REMOVED lines=12> */
[----:B------:R-:W-:Y:S02]  /*22f0*/  SEL R11, R11, 0x4, P6 ;  /* 0x000000040b0b7807 */ /* 0x000fe40003000000 */
[----:B------:R-:W-:-:S02]  /*2300*/  ISETP.NE.AND P6, PT, R40, RZ, PT ;  /* 0x000000ff2800720c */ /* 0x000fc40003fc5270 */
[----:B------:R-:W-:Y:S02]  /*2310*/  SHF.R.S32.HI R32, RZ, 0x1f, R77 ;  /* 0x0000001fff207819 */ /* 0x000fe4000001144d */
[----:B------:R-:W-:Y:S02]  /*2320*/  SEL R10, R10, 0x4, P6 ;  /* 0x000000040a0a7807 */ /* 0x000fe40003000000 */
[----:B------:R-:W-:-:S04]  /*2330*/  ISETP.NE.AND P6, PT, R41, RZ, PT ;  /* 0x000000ff2900720c */ /* 0x000fc80003fc5270 */
        /* <DEDUP_REMOVED lines=27> */
[----:B------:R-:W-:Y:S02]  /*24f0*/  ISETP.NE.AND P6, PT, R36, RZ, PT ;  /* 0x000000ff2400720c */ /* 0x000fe40003fc5270 */
[----:B------:R-:W-:Y:S02]  /*2500*/  SEL R23, R12, 0x7, P1 ;  /* 0x000000070c177807 */ /* 0x000fe40000800000 */
        /* <DEDUP_REMOVED lines=14> */
[----:B------:R-:W-:-:S02]  /*25f0*/  SEL R24, R2, 0x7, P2 ;  /* 0x0000000702187807 */ /* 0x000fc40001000000 */
[----:B------:R-:W1:Y:S01]  /*2600*/  S2R R2, SR_TID.X ;  /* 0x0000000000027919 */ /* 0x000e620000002100 */
[----:B------:R-:W-:Y:S02]  /*2610*/  SEL R25, R3, 0x8, P3 ;  /* 0x0000000803197807 */ /* 0x000fe40001800000 */
[----:B------:R-:W-:Y:S02]  /*2620*/  ISETP.NE.AND P4, PT, R26, RZ, PT ;  /* 0x000000ff1a00720c */ /* 0x000fe40003f85270 */
[----:B------:R-:W-:Y:S02]  /*2630*/  ISETP.NE.AND P2, PT, R67, RZ, PT ;  /* 0x000000ff4300720c */ /* 0x000fe40003f45270 */
[----:B------:R-:W-:Y:S02]  /*2640*/  ISETP.NE.AND P3, PT, R27, RZ, PT ;  /* 0x000000ff1b00720c */ /* 0x000fe40003f65270 */
[----:B------:R-:W-:Y:S02]  /*2650*/  SEL R28, R8, 0x7, P2 ;  /* 0x00000007081c7807 */ /* 0x000fe40001000000 */
[----:B------:R-:W-:-:S02]  /*2660*/  ISETP.NE.AND P2, PT, R22, RZ, PT ;  /* 0x000000ff1600720c */ /* 0x000fc40003f45270 */
[----:B------:R-:W-:Y:S02]  /*2670*/  SEL R29, R10, 0x7, P1 ;  /* 0x000000070a1d7807 */ /* 0x000fe40000800000 */
[----:B------:R-:W-:Y:S02]  /*2680*/  SEL R22, R9, 0x8, P0 ;  /* 0x0000000809167807 */ /* 0x000fe40000000000 */
[----:B------:R-:W-:Y:S02]  /*2690*/  ISETP.NE.AND P1, PT, R21, RZ, PT ;  /* 0x000000ff1500720c */ /* 0x000fe40003f25270 */
[----:B------:R-:W-:Y:S02]  /*26a0*/  SEL R31, R31, 0x8, P3 ;  /* 0x000000081f1f7807 */ /* 0x000fe40001800000 */
[----:B------:R-:W-:Y:S02]  /*26b0*/  SEL R23, R23, 0x8, P1 ;  /* 0x0000000817177807 */ /* 0x000fe40000800000 */
[----:B------:R-:W-:-:S02]  /*26c0*/  ISETP.NE.AND P0, PT, R34, RZ, PT ;  /* 0x000000ff2200720c */ /* 0x000fc40003f05270 */
[----:B------:R-:W-:Y:S02]  /*26d0*/  SEL R24, R24, 0x8, P2 ;  /* 0x0000000818187807 */ /* 0x000fe40001000000 */
[----:B------:R-:W-:Y:S02]  /*26e0*/  SEL R30, R30, 0x8, P4 ;  /* 0x000000081e1e7807 */ /* 0x000fe40002000000 */
[----:B------:R-:W-:Y:S02]  /*26f0*/  SEL R29, R29, 0x8, P5 ;  /* 0x000000081d1d7807 */ /* 0x000fe40002800000 */
[----:B------:R-:W-:Y:S01]  /*2700*/  SEL R28, R28, 0x8, P6 ;  /* 0x000000081c1c7807 */ /* 0x000fe20003000000 */
[----:B-1----:R-:W-:Y:S01]  /*2710*/  IMAD.SHL.U32 R3, R2, 0x8, RZ ;  /* 0x0000000802037824 */ /* 0x002fe200078e00ff */
[----:B------:R-:W-:Y:S01]  /*2720*/  PRMT R22, R25, 0x3340, R22 ;  /* 0x0000334019167816 */ /* 0x000fe20000000016 */
[----:B---3--:R-:W-:Y:S01]  /*2730*/  IMAD.SHL.U32 R2, R74, 0x4, RZ ;  /* 0x000000044a027824 */ /* 0x008fe200078e00ff */
[----:B------:R-:W-:-:S02]  /*2740*/  PRMT R23, R23, 0x3340, R24 ;  /* 0x0000334017177816 */ /* 0x000fc40000000018 */
[----:B------:R-:W-:Y:S02]  /*2750*/  LOP3.LUT R3, R3, 0x3f8, RZ, 0xc0, !PT ;  /* 0x000003f803037812 */ /* 0x000fe400078ec0ff */
[----:B------:R-:W-:Y:S02]  /*2760*/  LOP3.LUT R20, R2, 0x1fc, RZ, 0xc0, !PT ;  /* 0x000001fc02147812 */ /* 0x000fe400078ec0ff */
[----:B------:R-:W-:Y:S02]  /*2770*/  LEA R26, R3, UR4, 0x2 ;  /* 0x00000004031a7c11 */ /* 0x000fe4000f8e10ff */
[----:B------:R-:W-:Y:S01]  /*2780*/  LEA R27, R20, UR4, 0x2 ;  /* 0x00000004141b7c11 */ /* 0x000fe2000f8e10ff */
[----:B------:R-:W1:Y:S01]  /*2790*/  LDC.64 R2, c[0x0][0x218] ;  /* 0x00008600ff027b82 */ /* 0x000e620000000a00 */
[----:B------:R-:W-:Y:S01]  /*27a0*/  LOP3.LUT R21, R77, R20, RZ, 0xfc, !PT ;  /* 0x000000144d157212 */ /* 0x000fe200078efcff */
[----:B------:R-:W-:Y:S01]  /*27b0*/  STS.128 [R26], R16 ;  /* 0x000000101a007388 */ /* 0x000fe20000000c00 */
[----:B------:R-:W-:Y:S01]  /*27c0*/  LOP3.LUT R20, R77, 0x200, R20, 0xfe, !PT ;  /* 0x000002004d147812 */ /* 0x000fe200078efe14 */
[----:B------:R-:W-:Y:S01]  /*27d0*/  ULDC.64 UR4, c[0x0][0x218] ;  /* 0x0000860000047ab9 */ /* 0x000fe20000000a00 */
[----:B------:R-:W-:Y:S01]  /*27e0*/  ISETP.GE.AND P1, PT, R21, 0x168600, PT ;  /* 0x001686001500780c */ /* 0x000fe20003f26270 */
[----:B------:R2:W-:Y:S02]  /*27f0*/  STS.128 [R26+0x10], R4 ;  /* 0x000010041a007388 */ /* 0x0005e40000000c00 */
[----:B------:R-:W-:Y:S01]  /*2800*/  BAR.SYNC.DEFER_BLOCKING 0x0 ;  /* 0x0000000000007b1d */ /* 0x000fe20000010000 */
[----:B------:R-:W-:-:S02]  /*2810*/  ISETP.GE.AND P3, PT, R20, 0x168600, PT ;  /* 0x001686001400780c */ /* 0x000fc40003f66270 */
[----:B------:R-:W-:Y:S02]  /*2820*/  PRMT R30, R30, 0x3340, R31 ;  /* 0x000033401e1e7816 */ /* 0x000fe4000000001f */
[----:B------:R-:W-:Y:S02]  /*2830*/  PRMT R29, R28, 0x3340, R29 ;  /* 0x000033401c1d7816 */ /* 0x000fe4000000001d */
[----:B------:R-:W-:Y:S02]  /*2840*/  PRMT R22, R22, 0x5410, R23 ;  /* 0x0000541016167816 */ /* 0x000fe40000000017 */
[----:B------:R-:W-:Y:S02]  /*2850*/  PRMT R23, R29, 0x5410, R30 ;  /* 0x000054101d177816 */ /* 0x000fe4000000001e */
[C---:B--2---:R-:W-:Y:S01]  /*2860*/  LEA R4, P2, R21.reuse, UR4, 0x2 ;  /* 0x0000000415047c11 */ /* 0x044fe2000f8410ff */
[----:B-1----:R-:W-:-:S03]  /*2870*/  IMAD.WIDE R2, R21, 0x4, R2 ;  /* 0x0000000415027825 */ /* 0x002fc600078e0202 */
[----:B------:R-:W-:Y:S01]  /*2880*/  LEA.HI.X R5, R21, UR5, R32, 0x2, P2 ;  /* 0x0000000515057c11 */ /* 0x000fe200090f1420 */
[----:B------:R-:W-:Y:S02]  /*2890*/  ULDC.64 UR4, c[0x0][0x220] ;  /* 0x0000880000047ab9 */ /* 0x000fe40000000a00 */
[----:B------:R-:W-:-:S04]  /*28a0*/  IADD3 R6, P2, R0, UR4, RZ ;  /* 0x0000000400067c10 */ /* 0x000fc8000ff5e0ff */
[----:B------:R-:W-:Y:S01]  /*28b0*/  LEA.HI.X.SX32 R7, R0, UR5, 0x1, P2 ;  /* 0x0000000500077c11 */ /* 0x000fe200090f0eff */
[----:B------:R-:W1:Y:S04]  /*28c0*/  LDS.128 R12, [R27] ;  /* 0x000000001b0c7984 */ /* 0x000e680000000c00 */
[----:B------:R-:W2:Y:S04]  /*28d0*/  LDS.128 R8, [R27+0x800] ;  /* 0x000800001b087984 */ /* 0x000ea80000000c00 */
[----:B-1----:R1:W-:Y:S04]  /*28e0*/  @!P1 STG.E.128 desc[UR6][R2.64], R12 ;  /* 0x0000000c02009986 */ /* 0x0023e8000c101d06 */
[----:B--2---:R1:W-:Y:S01]  /*28f0*/  @!P3 STG.E.128 desc[UR6][R4.64+0x800], R8 ;  /* 0x000800080400b986 */ /* 0x0043e2000c101d06 */
[----:B------:R-:W-:Y:S05]  /*2900*/  @P0 EXIT ;  /* 0x000000000000094d */ /* 0x000fea0003800000 */
[----:B------:R-:W-:Y:S01]  /*2910*/  STG.E.64 desc[UR6][R6.64], R22 ;  /* 0x0000001606007986 */ /* 0x000fe2000c101b06 */
[----:B------:R-:W-:Y:S05]  /*2920*/  EXIT ;  /* 0x000000000000794d */ /* 0x000fea0003800000 */
.L_x_0:
[----:B------:R-:W-:-:S00]  /*2930*/  BRA `(.L_x_0) ;  /* 0xfffffffc00fc7947 */ /* 0x000fc0000383ffff */
[----:B------:R-:W-:-:S00]  /*2940*/  NOP ;  /* 0x0000000000007918 */ /* 0x000fc00000000000 */
        /* <DEDUP_REMOVED lines=11> */
.L_x_1:


//--------------------- .nv.shared.triton_poi_fused_max_pool2d_with_indices_7 --------------------------
	.section	.nv.shared.triton_poi_fused_max_pool2d_with_indices_7,"aw",@nobits
	.sectionflags	@""
	.align	16
	.zero		1024


//--------------------- .nv.constant0.triton_poi_fused_max_pool2d_with_indices_7 --------------------------
	.section	.nv.constant0.triton_poi_fused_max_pool2d_with_indices_7,"a",@progbits
	.sectionflags	@""
	.align	4
.nv.constant0.triton_poi_fused_max_pool2d_with_indices_7:
	.zero		556
